	.headerflags	@"EF_CUDA_TEXMODE_UNIFIED EF_CUDA_64BIT_ADDRESS EF_CUDA_ACCELERATORS EF_CUDA_SM90 EF_CUDA_VIRTUAL_SM(EF_CUDA_SM90)"
	.elftype	@"ET_EXEC"


//--------------------- .nv.info                  --------------------------
	.section	.nv.info,"",@"SHT_CUDA_INFO"
	.align	4


	//----- nvinfo : EIATTR_REGCOUNT
	.align		4
        /*0000*/ 	.byte	0x04, 0x2f
        /*0002*/ 	.short	(.L_3 - .L_2)
	.align		4
.L_2:
        /*0004*/ 	.word	index@(triton_poi_fused__native_batch_norm_legit_no_training_convolution_relu_39)
        /*0008*/ 	.word	0x00000020


	//----- nvinfo : EIATTR_MIN_STACK_SIZE
	.align		4
.L_3:
        /*000c*/ 	.byte	0x04, 0x12
        /*000e*/ 	.short	(.L_5 - .L_4)
	.align		4
.L_4:
        /*0010*/ 	.word	index@(triton_poi_fused__native_batch_norm_legit_no_training_convolution_relu_39)
        /*0014*/ 	.word	0x00000000


	//----- nvinfo : EIATTR_FRAME_SIZE
	.align		4
.L_5:
        /*0018*/ 	.byte	0x04, 0x11
        /*001a*/ 	.short	(.L_7 - .L_6)
	.align		4
.L_6:
        /*001c*/ 	.word	index@(triton_poi_fused__native_batch_norm_legit_no_training_convolution_relu_39)
        /*0020*/ 	.word	0x00000000


	//----- nvinfo : EIATTR_MIN_STACK_SIZE
	.align		4
.L_7:
        /*0024*/ 	.byte	0x04, 0x12
        /*0026*/ 	.short	(.L_9 - .L_8)
	.align		4
.L_8:
        /*0028*/ 	.word	index@(triton_poi_fused__native_batch_norm_legit_no_training_convolution_relu_39)
        /*002c*/ 	.word	0x00000000
.L_9:


//--------------------- .nv.info.triton_poi_fused__native_batch_norm_legit_no_training_convolution_relu_39 --------------------------
	.section	.nv.info.triton_poi_fused__native_batch_norm_legit_no_training_convolution_relu_39,"",@"SHT_CUDA_INFO"
	.sectionflags	@""
	.align	4


	//----- nvinfo : EIATTR_CUDA_API_VERSION
	.align		4
        /*0000*/ 	.byte	0x04, 0x37
        /*0002*/ 	.short	(.L_11 - .L_10)
.L_10:
        /*0004*/ 	.word	0x0000007c


	//----- nvinfo : EIATTR_KPARAM_INFO
	.align		4
.L_11:
        /*0008*/ 	.byte	0x04, 0x17
        /*000a*/ 	.short	(.L_13 - .L_12)
.L_12:
        /*000c*/ 	.word	0x00000000
        /*0010*/ 	.short	0x0007
        /*0012*/ 	.short	0x0038
        /*0014*/ 	.byte	0x00, 0xf0, 0x11, 0x00


	//----- nvinfo : EIATTR_KPARAM_INFO
	.align		4
.L_13:
        /*0018*/ 	.byte	0x04, 0x17
        /*001a*/ 	.short	(.L_15 - .L_14)
.L_14:
        /*001c*/ 	.word	0x00000000
        /*0020*/ 	.short	0x0006
        /*0022*/ 	.short	0x0030
        /*0024*/ 	.byte	0x00, 0xf4, 0x21, 0x00


	//----- nvinfo : EIATTR_KPARAM_INFO
	.align		4
.L_15:
        /*0028*/ 	.byte	0x04, 0x17
        /*002a*/ 	.short	(.L_17 - .L_16)
.L_16:
        /*002c*/ 	.word	0x00000000
        /*0030*/ 	.short	0x0005
        /*0032*/ 	.short	0x0028
        /*0034*/ 	.byte	0x00, 0xf4, 0x21, 0x00


	//----- nvinfo : EIATTR_KPARAM_INFO
	.align		4
.L_17:
        /*0038*/ 	.byte	0x04, 0x17
        /*003a*/ 	.short	(.L_19 - .L_18)
.L_18:
        /*003c*/ 	.word	0x00000000
        /*0040*/ 	.short	0x0004
        /*0042*/ 	.short	0x0020
        /*0044*/ 	.byte	0x00, 0xf4, 0x21, 0x00


	//----- nvinfo : EIATTR_KPARAM_INFO
	.align		4
.L_19:
        /*0048*/ 	.byte	0x04, 0x17
        /*004a*/ 	.short	(.L_21 - .L_20)
.L_20:
        /*004c*/ 	.word	0x00000000
        /*0050*/ 	.short	0x0003
        /*0052*/ 	.short	0x0018
        /*0054*/ 	.byte	0x00, 0xf4, 0x21, 0x00


	//----- nvinfo : EIATTR_KPARAM_INFO
	.align		4
.L_21:
        /*0058*/ 	.byte	0x04, 0x17
        /*005a*/ 	.short	(.L_23 - .L_22)
.L_22:
        /*005c*/ 	.word	0x00000000
        /*0060*/ 	.short	0x0002
        /*0062*/ 	.short	0x0010
        /*0064*/ 	.byte	0x00, 0xf4, 0x21, 0x00


	//----- nvinfo : EIATTR_KPARAM_INFO
	.align		4
.L_23:
        /*0068*/ 	.byte	0x04, 0x17
        /*006a*/ 	.short	(.L_25 - .L_24)
.L_24:
        /*006c*/ 	.word	0x00000000
        /*0070*/ 	.short	0x0001
        /*0072*/ 	.short	0x0008
        /*0074*/ 	.byte	0x00, 0xf4, 0x21, 0x00


	//----- nvinfo : EIATTR_KPARAM_INFO
	.align		4
.L_25:
        /*0078*/ 	.byte	0x04, 0x17
        /*007a*/ 	.short	(.L_27 - .L_26)
.L_26:
        /*007c*/ 	.word	0x00000000
        /*0080*/ 	.short	0x0000
        /*0082*/ 	.short	0x0000
        /*0084*/ 	.byte	0x00, 0xf4, 0x21, 0x00


	//----- nvinfo : EIATTR_SPARSE_MMA_MASK
	.align		4
.L_27:
        /*0088*/ 	.byte	0x03, 0x50
        /*008a*/ 	.short	0x0000


	//----- nvinfo : EIATTR_MAXREG_COUNT
	.align		4
        /*008c*/ 	.byte	0x03, 0x1b
        /*008e*/ 	.short	0x00ff


	//----- nvinfo : EIATTR_EXIT_INSTR_OFFSETS
	.align		4
        /*0090*/ 	.byte	0x04, 0x1c
        /*0092*/ 	.short	(.L_29 - .L_28)


	//   ....[0]....
.L_28:
        /*0094*/ 	.word	0x000007b0


	//----- nvinfo : EIATTR_REQNTID
	.align		4
.L_29:
        /*0098*/ 	.byte	0x04, 0x10
        /*009a*/ 	.short	(.L_31 - .L_30)
.L_30:
        /*009c*/ 	.word	0x00000080
        /*00a0*/ 	.word	0x00000001
        /*00a4*/ 	.word	0x00000001


	//----- nvinfo : EIATTR_CBANK_PARAM_SIZE
	.align		4
.L_31:
        /*00a8*/ 	.byte	0x03, 0x19
        /*00aa*/ 	.short	0x003c


	//----- nvinfo : EIATTR_PARAM_CBANK
	.align		4
        /*00ac*/ 	.byte	0x04, 0x0a
        /*00ae*/ 	.short	(.L_33 - .L_32)
	.align		4
.L_32:
        /*00b0*/ 	.word	index@(.nv.constant0.triton_poi_fused__native_batch_norm_legit_no_training_convolution_relu_39)
        /*00b4*/ 	.short	0x0210
        /*00b6*/ 	.short	0x003c


	//----- nvinfo : EIATTR_SW_WAR
	.align		4
.L_33:
        /*00b8*/ 	.byte	0x04, 0x36
        /*00ba*/ 	.short	(.L_35 - .L_34)
.L_34:
        /*00bc*/ 	.word	0x00000008
.L_35:


//--------------------- .nv.callgraph             --------------------------
	.section	.nv.callgraph,"",@"SHT_CUDA_CALLGRAPH"
	.align	4
	.sectionentsize	8
	.align		4
        /*0000*/ 	.word	0x00000000
	.align		4
        /*0004*/ 	.word	0xffffffff
	.align		4
        /*0008*/ 	.word	0x00000000
	.align		4
        /*000c*/ 	.word	0xfffffffe
	.align		4
        /*0010*/ 	.word	0x00000000
	.align		4
        /*0014*/ 	.word	0xfffffffd
	.align		4
        /*0018*/ 	.word	0x00000000
	.align		4
        /*001c*/ 	.word	0xfffffffc


//--------------------- .nv.constant4             --------------------------
	.section	.nv.constant4,"a",@progbits
	.align	8
	.align		8
.nv.constant4:
        /*0000*/ 	.dword	_$_str
	.align		8
        /*0008*/ 	.dword	_$_str_$_2


//--------------------- .text.triton_poi_fused__native_batch_norm_legit_no_training_convolution_relu_39 --------------------------
	.section	.text.triton_poi_fused__native_batch_norm_legit_no_training_convolution_relu_39,"ax",@progbits
	.align	128
        .global         triton_poi_fused__native_batch_norm_legit_no_training_convolution_relu_39
        .type           triton_poi_fused__native_batch_norm_legit_no_training_convolution_relu_39,@function
        .size           triton_poi_fused__native_batch_norm_legit_no_training_convolution_relu_39,(.L_x_1 - triton_poi_fused__native_batch_norm_legit_no_training_convolution_relu_39)
        .other          triton_poi_fused__native_batch_norm_legit_no_training_convolution_relu_39,@"STO_CUDA_ENTRY STV_DEFAULT"
triton_poi_fused__native_batch_norm_legit_no_training_convolution_relu_39:
.text.triton_poi_fused__native_batch_norm_legit_no_training_convolution_relu_39:
[----:B------:R-:W-:Y:S01]  /*0000*/  LDC R1, c[0x0][0x28] ;  /* 0x00000a00ff017b82 */ /* 0x000fe20000000800 */
[----:B------:R-:W1:Y:S01]  /*0010*/  S2R R0, SR_TID.X ;  /* 0x0000000000007919 */ /* 0x000e620000002100 */
[----:B------:R-:W-:-:S06]  /*0020*/  ULDC.64 UR4, c[0x0][0x208] ;  /* 0x0000820000047ab9 */ /* 0x000fcc0000000a00 */
[----:B------:R-:W2:Y:S01]  /*0030*/  LDC.64 R28, c[0x0][0x218] ;  /* 0x00008600ff1c7b82 */ /* 0x000ea20000000a00 */
[----:B------:R-:W3:Y:S07]  /*0040*/  S2R R5, SR_CTAID.X ;  /* 0x0000000000057919 */ /* 0x000eee0000002500 */
[----:B------:R-:W4:Y:S08]  /*0050*/  LDC.64 R26, c[0x0][0x220] ;  /* 0x00008800ff1a7b82 */ /* 0x000f300000000a00 */
[----:B------:R-:W5:Y:S01]  /*0060*/  LDC.64 R22, c[0x0][0x230] ;  /* 0x00008c00ff167b82 */ /* 0x000f620000000a00 */
[----:B-1----:R-:W-:-:S02]  /*0070*/  SHF.L.U32 R0, R0, 0x2, RZ ;  /* 0x0000000200007819 */ /* 0x002fc400000006ff */
[----:B---3--:R-:W-:Y:S02]  /*0080*/  SHF.R.S32.HI R3, RZ, 0x15, R5 ;  /* 0x00000015ff037819 */ /* 0x008fe40000011405 */
[----:B------:R-:W-:Y:S02]  /*0090*/  LOP3.LUT R0, R0, 0x1fc, RZ, 0xc0, !PT ;  /* 0x000001fc00007812 */ /* 0x000fe400078ec0ff */
[----:B------:R-:W-:Y:S02]  /*00a0*/  SGXT R3, R3, 0x1 ;  /* 0x000000010303781a */ /* 0x000fe40000000200 */
[----:B------:R-:W-:Y:S02]  /*00b0*/  LEA R0, R5, R0, 0xa ;  /* 0x0000000005007211 */ /* 0x000fe400078e50ff */
[----:B------:R-:W1:Y:S02]  /*00c0*/  LDC.64 R4, c[0x0][0x228] ;  /* 0x00008a00ff047b82 */ /* 0x000e640000000a00 */
[----:B------:R-:W-:-:S04]  /*00d0*/  LEA.HI R3, R3, R0, RZ, 0xc ;  /* 0x0000000003037211 */ /* 0x000fc800078f60ff */
[----:B------:R-:W-:Y:S02]  /*00e0*/  SHF.R.S32.HI R9, RZ, 0xc, R3 ;  /* 0x0000000cff097819 */ /* 0x000fe40000011403 */
[----:B------:R-:W-:Y:S02]  /*00f0*/  IADD3 R3, R3, 0x200, RZ ;  /* 0x0000020003037810 */ /* 0x000fe40007ffe0ff */
[----:B------:R-:W-:Y:S02]  /*0100*/  LEA.HI R2, R9, R9, RZ, 0x5 ;  /* 0x0000000909027211 */ /* 0x000fe400078f28ff */
[----:B------:R-:W-:Y:S02]  /*0110*/  SHF.R.S32.HI R3, RZ, 0xc, R3 ;  /* 0x0000000cff037819 */ /* 0x000fe40000011403 */
[----:B------:R-:W-:Y:S02]  /*0120*/  LOP3.LUT R2, R2, 0xffffffe0, RZ, 0xc0, !PT ;  /* 0xffffffe002027812 */ /* 0x000fe400078ec0ff */
[----:B------:R-:W-:-:S02]  /*0130*/  LEA.HI R6, R3, R3, RZ, 0x5 ;  /* 0x0000000303067211 */ /* 0x000fc400078f28ff */
[----:B------:R-:W-:Y:S02]  /*0140*/  IADD3 R9, R9, -R2, RZ ;  /* 0x8000000209097210 */ /* 0x000fe40007ffe0ff */
[----:B------:R-:W-:-:S04]  /*0150*/  LOP3.LUT R6, R6, 0xffffffe0, RZ, 0xc0, !PT ;  /* 0xffffffe006067812 */ /* 0x000fc800078ec0ff */
[----:B------:R-:W-:Y:S01]  /*0160*/  IADD3 R3, R3, -R6, RZ ;  /* 0x8000000603037210 */ /* 0x000fe20007ffe0ff */
[--C-:B-1----:R-:W-:Y:S01]  /*0170*/  IMAD.WIDE R12, R9, 0x4, R4.reuse ;  /* 0x00000004090c7825 */ /* 0x102fe200078e0204 */
[----:B------:R-:W1:Y:S03]  /*0180*/  LDC.64 R6, c[0x0][0x210] ;  /* 0x00008400ff067b82 */ /* 0x000e660000000a00 */
[----:B------:R-:W-:Y:S01]  /*0190*/  IMAD.WIDE R24, R3, 0x4, R4 ;  /* 0x0000000403187825 */ /* 0x000fe200078e0204 */
[----:B------:R-:W3:Y:S04]  /*01a0*/  LDG.E.EL R21, desc[UR4][R12.64] ;  /* 0x000000040c157981 */ /* 0x000ee8000c2e1900 */
[----:B------:R-:W5:Y:S01]  /*01b0*/  LDC.64 R4, c[0x0][0x238] ;  /* 0x00008e00ff047b82 */ /* 0x000f620000000a00 */
[----:B------:R-:W3:Y:S01]  /*01c0*/  LDG.E.EL R24, desc[UR4][R24.64] ;  /* 0x0000000418187981 */ /* 0x000ee2000c2e1900 */
[----:B--2---:R-:W-:-:S05]  /*01d0*/  IMAD.WIDE R10, R9, 0x4, R28 ;  /* 0x00000004090a7825 */ /* 0x004fca00078e021c */
[----:B------:R4:W2:Y:S01]  /*01e0*/  LDG.E.EL R19, desc[UR4][R10.64] ;  /* 0x000000040a137981 */ /* 0x0008a2000c2e1900 */
[----:B-1----:R-:W-:-:S04]  /*01f0*/  IMAD.WIDE R6, R0, 0x4, R6 ;  /* 0x0000000400067825 */ /* 0x002fc800078e0206 */
[C---:B----4-:R-:W-:Y:S01]  /*0200*/  IMAD.WIDE R10, R9.reuse, 0x4, R26 ;  /* 0x00000004090a7825 */ /* 0x050fe200078e021a */
[----:B------:R-:W2:Y:S04]  /*0210*/  LDG.E.128 R12, desc[UR4][R6.64] ;  /* 0x00000004060c7981 */ /* 0x000ea8000c1e1d00 */
[----:B------:R-:W4:Y:S01]  /*0220*/  LDG.E.EL R18, desc[UR4][R10.64] ;  /* 0x000000040a127981 */ /* 0x000f22000c2e1900 */
[----:B-----5:R-:W-:-:S04]  /*0230*/  IMAD.WIDE R16, R9, 0x4, R22 ;  /* 0x0000000409107825 */ /* 0x020fc800078e0216 */
[----:B0-----:R-:W-:Y:S02]  /*0240*/  IMAD.WIDE R8, R9, 0x4, R4 ;  /* 0x0000000409087825 */ /* 0x001fe400078e0204 */
[----:B------:R-:W5:Y:S02]  /*0250*/  LDG.E.EL R17, desc[UR4][R16.64] ;  /* 0x0000000410117981 */ /* 0x000f64000c2e1900 */
[C---:B------:R-:W-:Y:S02]  /*0260*/  IMAD.WIDE R28, R3.reuse, 0x4, R28 ;  /* 0x00000004031c7825 */ /* 0x040fe400078e021c */
[----:B------:R-:W5:Y:S02]  /*0270*/  LDG.E.EL R20, desc[UR4][R8.64] ;  /* 0x0000000408147981 */ /* 0x000f64000c2e1900 */
[C---:B------:R-:W-:Y:S02]  /*0280*/  IMAD.WIDE R26, R3.reuse, 0x4, R26 ;  /* 0x00000004031a7825 */ /* 0x040fe400078e021a */
[----:B------:R0:W5:Y:S04]  /*0290*/  LDG.E.EL R16, desc[UR4][R28.64] ;  /* 0x000000041c107981 */ /* 0x000168000c2e1900 */
[----:B------:R-:W5:Y:S01]  /*02a0*/  LDG.E.128 R8, desc[UR4][R6.64+0x800] ;  /* 0x0008000406087981 */ /* 0x000f62000c1e1d00 */
[----:B------:R-:W-:-:S03]  /*02b0*/  IMAD.WIDE R4, R3, 0x4, R4 ;  /* 0x0000000403047825 */ /* 0x000fc600078e0204 */
[----:B------:R-:W5:Y:S01]  /*02c0*/  LDG.E.EL R2, desc[UR4][R26.64] ;  /* 0x000000041a027981 */ /* 0x000f62000c2e1900 */
[----:B------:R-:W-:-:S03]  /*02d0*/  IMAD.WIDE R22, R3, 0x4, R22 ;  /* 0x0000000403167825 */ /* 0x000fc600078e0216 */
[----:B------:R-:W5:Y:S04]  /*02e0*/  LDG.E.EL R4, desc[UR4][R4.64] ;  /* 0x0000000404047981 */ /* 0x000f68000c2e1900 */
[----:B------:R1:W5:Y:S01]  /*02f0*/  LDG.E.EL R3, desc[UR4][R22.64] ;  /* 0x0000000416037981 */ /* 0x000362000c2e1900 */
[----:B---3--:R-:W-:Y:S01]  /*0300*/  FADD R21, R21, 9.9999997473787516356e-06 ;  /* 0x3727c5ac15157421 */ /* 0x008fe20000000000 */
[----:B------:R-:W-:-:S03]  /*0310*/  FADD R24, R24, 9.9999997473787516356e-06 ;  /* 0x3727c5ac18187421 */ /* 0x000fc60000000000 */
[----:B------:R-:W3:Y:S08]  /*0320*/  MUFU.SQRT R25, R21 ;  /* 0x0000001500197308 */ /* 0x000ef00000002000 */
[----:B0-----:R-:W0:Y:S01]  /*0330*/  MUFU.SQRT R28, R24 ;  /* 0x00000018001c7308 */ /* 0x001e220000002000 */
[C---:B---3--:R-:W-:Y:S02]  /*0340*/  FSETP.GT.AND P0, PT, R25.reuse, 8.50705917302346158658e+37, PT ;  /* 0x7e8000001900780b */ /* 0x048fe40003f04000 */
[----:B------:R-:W-:-:S02]  /*0350*/  FSETP.GEU.AND P2, PT, R25, 1.175494350822287508e-38, PT ;  /* 0x008000001900780b */ /* 0x000fc40003f4e000 */
[C---:B0-----:R-:W-:Y:S02]  /*0360*/  FSETP.GT.AND P1, PT, R28.reuse, 8.50705917302346158658e+37, PT ;  /* 0x7e8000001c00780b */ /* 0x041fe40003f24000 */
[----:B------:R-:W-:-:S07]  /*0370*/  FSETP.GEU.AND P3, PT, R28, 1.175494350822287508e-38, PT ;  /* 0x008000001c00780b */ /* 0x000fce0003f6e000 */
[----:B------:R-:W-:Y:S01]  /*0380*/  @P0 FMUL R25, R25, 0.25 ;  /* 0x3e80000019190820 */ /* 0x000fe20000400000 */
[----:B------:R-:W-:-:S03]  /*0390*/  HFMA2.MMA R24, -RZ, RZ, 1.625, 0 ;  /* 0x3e800000ff187435 */ /* 0x000fc600000001ff */
[----:B------:R-:W-:Y:S01]  /*03a0*/  @!P2 FMUL R25, R25, 16777216 ;  /* 0x4b8000001919a820 */ /* 0x000fe20000400000 */
[----:B------:R-:W-:-:S04]  /*03b0*/  @P1 FMUL R28, R28, 0.25 ;  /* 0x3e8000001c1c1820 */ /* 0x000fc80000400000 */
[----:B------:R-:W-:Y:S01]  /*03c0*/  @!P3 FMUL R28, R28, 16777216 ;  /* 0x4b8000001c1cb820 */ /* 0x000fe20000400000 */
[----:B------:R-:W0:Y:S01]  /*03d0*/  MUFU.RCP R25, R25 ;  /* 0x0000001900197308 */ /* 0x000e220000001000 */
[----:B-1----:R-:W-:-:S07]  /*03e0*/  FSEL R22, R24, 1, P0 ;  /* 0x3f80000018167808 */ /* 0x002fce0000000000 */
[----:B------:R1:W3:Y:S01]  /*03f0*/  MUFU.RCP R5, R28 ;  /* 0x0000001c00057308 */ /* 0x0002e20000001000 */
[----:B------:R-:W-:Y:S01]  /*0400*/  FSEL R24, R24, 1, P1 ;  /* 0x3f80000018187808 */ /* 0x000fe20000800000 */
[----:B------:R-:W-:Y:S01]  /*0410*/  @!P2 FMUL R22, R22, 16777216 ;  /* 0x4b8000001616a820 */ /* 0x000fe20000400000 */
[--C-:B--2---:R-:W-:Y:S01]  /*0420*/  FADD R13, R13, R19.reuse ;  /* 0x000000130d0d7221 */ /* 0x104fe20000000000 */
[--C-:B------:R-:W-:Y:S01]  /*0430*/  FADD R12, R12, R19.reuse ;  /* 0x000000130c0c7221 */ /* 0x100fe20000000000 */
[--C-:B------:R-:W-:Y:S01]  /*0440*/  FADD R14, R14, R19.reuse ;  /* 0x000000130e0e7221 */ /* 0x100fe20000000000 */
[----:B------:R-:W-:Y:S01]  /*0450*/  @!P3 FMUL R24, R24, 16777216 ;  /* 0x4b8000001818b820 */ /* 0x000fe20000400000 */
[----:B------:R-:W-:Y:S01]  /*0460*/  FADD R15, R15, R19 ;  /* 0x000000130f0f7221 */ /* 0x000fe20000000000 */
[----:B0-----:R-:W-:Y:S01]  /*0470*/  FMUL R21, R25, R22 ;  /* 0x0000001619157220 */ /* 0x001fe20000400000 */
[C---:B----4-:R-:W-:Y:S01]  /*0480*/  FADD R22, -R18.reuse, R12 ;  /* 0x0000000c12167221 */ /* 0x050fe20000000100 */
[C---:B------:R-:W-:Y:S01]  /*0490*/  FADD R26, -R18.reuse, R14 ;  /* 0x0000000e121a7221 */ /* 0x040fe20000000100 */
[C---:B-1----:R-:W-:Y:S01]  /*04a0*/  FADD R28, -R18.reuse, R15 ;  /* 0x0000000f121c7221 */ /* 0x042fe20000000100 */
[----:B---3--:R-:W-:Y:S01]  /*04b0*/  FMUL R5, R5, R24 ;  /* 0x0000001805057220 */ /* 0x008fe20000400000 */
[----:B------:R-:W-:-:S02]  /*04c0*/  FADD R24, -R18, R13 ;  /* 0x0000000d12187221 */ /* 0x000fc40000000100 */
[----:B------:R-:W0:Y:S01]  /*04d0*/  LDC.64 R18, c[0x0][0x240] ;  /* 0x00009000ff127b82 */ /* 0x000e220000000a00 */
[C---:B------:R-:W-:Y:S01]  /*04e0*/  FMUL R27, R21.reuse, R22 ;  /* 0x00000016151b7220 */ /* 0x040fe20000400000 */
[C---:B------:R-:W-:Y:S01]  /*04f0*/  FMUL R24, R21.reuse, R24 ;  /* 0x0000001815187220 */ /* 0x040fe20000400000 */
[C---:B------:R-:W-:Y:S01]  /*0500*/  FMUL R23, R21.reuse, R26 ;  /* 0x0000001a15177220 */ /* 0x040fe20000400000 */
[----:B------:R-:W-:Y:S01]  /*0510*/  FMUL R25, R21, R28 ;  /* 0x0000001c15197220 */ /* 0x000fe20000400000 */
[--C-:B-----5:R-:W-:Y:S01]  /*0520*/  FADD R9, R9, R16.reuse ;  /* 0x0000001009097221 */ /* 0x120fe20000000000 */
[--C-:B------:R-:W-:Y:S01]  /*0530*/  FADD R8, R8, R16.reuse ;  /* 0x0000001008087221 */ /* 0x100fe20000000000 */
[--C-:B------:R-:W-:Y:S01]  /*0540*/  FADD R10, R10, R16.reuse ;  /* 0x000000100a0a7221 */ /* 0x100fe20000000000 */
[----:B------:R-:W-:Y:S01]  /*0550*/  FADD R11, R11, R16 ;  /* 0x000000100b0b7221 */ /* 0x000fe20000000000 */
[C-C-:B------:R-:W-:Y:S01]  /*0560*/  FFMA R22, R17.reuse, R24, R20.reuse ;  /* 0x0000001811167223 */ /* 0x140fe20000000014 */
[C-C-:B------:R-:W-:Y:S01]  /*0570*/  FFMA R21, R17.reuse, R27, R20.reuse ;  /* 0x0000001b11157223 */ /* 0x140fe20000000014 */
[C-C-:B------:R-:W-:Y:S01]  /*0580*/  FFMA R23, R17.reuse, R23, R20.reuse ;  /* 0x0000001711177223 */ /* 0x140fe20000000014 */
[----:B------:R-:W-:Y:S01]  /*0590*/  FFMA R17, R17, R25, R20 ;  /* 0x0000001911117223 */ /* 0x000fe20000000014 */
[C---:B------:R-:W-:Y:S01]  /*05a0*/  FADD R20, -R2.reuse, R9 ;  /* 0x0000000902147221 */ /* 0x040fe20000000100 */
[C---:B------:R-:W-:Y:S01]  /*05b0*/  FADD R16, -R2.reuse, R8 ;  /* 0x0000000802107221 */ /* 0x040fe20000000100 */
[C---:B------:R-:W-:Y:S01]  /*05c0*/  FADD R24, -R2.reuse, R10 ;  /* 0x0000000a02187221 */ /* 0x040fe20000000100 */
[----:B------:R-:W-:Y:S01]  /*05d0*/  FADD R2, -R2, R11 ;  /* 0x0000000b02027221 */ /* 0x000fe20000000100 */
[C---:B------:R-:W-:Y:S01]  /*05e0*/  FMUL R20, R5.reuse, R20 ;  /* 0x0000001405147220 */ /* 0x040fe20000400000 */
[C---:B------:R-:W-:Y:S01]  /*05f0*/  FMUL R29, R5.reuse, R16 ;  /* 0x00000010051d7220 */ /* 0x040fe20000400000 */
[C---:B------:R-:W-:Y:S01]  /*0600*/  FMUL R27, R5.reuse, R24 ;  /* 0x00000018051b7220 */ /* 0x040fe20000400000 */
[----:B------:R-:W-:Y:S01]  /*0610*/  FMUL R25, R5, R2 ;  /* 0x0000000205197220 */ /* 0x000fe20000400000 */
[C-C-:B------:R-:W-:Y:S01]  /*0620*/  FFMA R5, R3.reuse, R20, R4.reuse ;  /* 0x0000001403057223 */ /* 0x140fe20000000004 */
[C-C-:B------:R-:W-:Y:S01]  /*0630*/  FFMA R20, R3.reuse, R29, R4.reuse ;  /* 0x0000001d03147223 */ /* 0x140fe20000000004 */
[C-C-:B------:R-:W-:Y:S01]  /*0640*/  FFMA R24, R3.reuse, R27, R4.reuse ;  /* 0x0000001b03187223 */ /* 0x140fe20000000004 */
[----:B------:R-:W-:Y:S01]  /*0650*/  FFMA R25, R3, R25, R4 ;  /* 0x0000001903197223 */ /* 0x000fe20000000004 */
[----:B------:R-:W-:Y:S01]  /*0660*/  FSETP.GEU.AND P6, PT, R17, RZ, PT ;  /* 0x000000ff1100720b */ /* 0x000fe20003fce000 */
[----:B0-----:R-:W-:Y:S01]  /*0670*/  IMAD.WIDE R2, R0, 0x4, R18 ;  /* 0x0000000400027825 */ /* 0x001fe200078e0212 */
[----:B------:R-:W-:-:S02]  /*0680*/  FSETP.GEU.AND P0, PT, R23, RZ, PT ;  /* 0x000000ff1700720b */ /* 0x000fc40003f0e000 */
[----:B------:R-:W-:Y:S02]  /*0690*/  FSETP.GEU.AND P1, PT, R22, RZ, PT ;  /* 0x000000ff1600720b */ /* 0x000fe40003f2e000 */
[----:B------:R-:W-:Y:S02]  /*06a0*/  FSETP.GEU.AND P2, PT, R21, RZ, PT ;  /* 0x000000ff1500720b */ /* 0x000fe40003f4e000 */
[----:B------:R-:W-:Y:S02]  /*06b0*/  SEL R19, R17, RZ, P6 ;  /* 0x000000ff11137207 */ /* 0x000fe40003000000 */
[----:B------:R-:W-:Y:S02]  /*06c0*/  FSETP.GEU.AND P3, PT, R25, RZ, PT ;  /* 0x000000ff1900720b */ /* 0x000fe40003f6e000 */
[----:B------:R-:W-:Y:S02]  /*06d0*/  FSETP.GEU.AND P4, PT, R24, RZ, PT ;  /* 0x000000ff1800720b */ /* 0x000fe40003f8e000 */
[----:B------:R-:W-:-:S02]  /*06e0*/  FSETP.GEU.AND P5, PT, R5, RZ, PT ;  /* 0x000000ff0500720b */ /* 0x000fc40003fae000 */
[----:B------:R-:W-:Y:S02]  /*06f0*/  FSETP.GEU.AND P6, PT, R20, RZ, PT ;  /* 0x000000ff1400720b */ /* 0x000fe40003fce000 */
[----:B------:R-:W-:Y:S02]  /*0700*/  SEL R18, R23, RZ, P0 ;  /* 0x000000ff17127207 */ /* 0x000fe40000000000 */
[----:B------:R-:W-:Y:S02]  /*0710*/  SEL R17, R22, RZ, P1 ;  /* 0x000000ff16117207 */ /* 0x000fe40000800000 */
[----:B------:R-:W-:Y:S02]  /*0720*/  SEL R16, R21, RZ, P2 ;  /* 0x000000ff15107207 */ /* 0x000fe40001000000 */
[----:B------:R-:W-:Y:S02]  /*0730*/  SEL R23, R25, RZ, P3 ;  /* 0x000000ff19177207 */ /* 0x000fe40001800000 */
[----:B------:R-:W-:-:S02]  /*0740*/  SEL R22, R24, RZ, P4 ;  /* 0x000000ff18167207 */ /* 0x000fc40002000000 */
[----:B------:R-:W-:Y:S02]  /*0750*/  SEL R21, R5, RZ, P5 ;  /* 0x000000ff05157207 */ /* 0x000fe40002800000 */
[----:B------:R-:W-:Y:S01]  /*0760*/  SEL R20, R20, RZ, P6 ;  /* 0x000000ff14147207 */ /* 0x000fe20003000000 */
[----:B------:R-:W-:Y:S04]  /*0770*/  STG.E.128 desc[UR4][R6.64], R12 ;  /* 0x0000000c06007986 */ /* 0x000fe8000c101d04 */
[----:B------:R-:W-:Y:S04]  /*0780*/  STG.E.128 desc[UR4][R6.64+0x800], R8 ;  /* 0x0008000806007986 */ /* 0x000fe8000c101d04 */
[----:B------:R-:W-:Y:S04]  /*0790*/  STG.E.128 desc[UR4][R2.64], R16 ;  /* 0x0000001002007986 */ /* 0x000fe8000c101d04 */
[----:B------:R-:W-:Y:S01]  /*07a0*/  STG.E.128 desc[UR4][R2.64+0x800], R20 ;  /* 0x0008001402007986 */ /* 0x000fe2000c101d04 */
[----:B------:R-:W-:Y:S05]  /*07b0*/  EXIT ;  /* 0x000000000000794d */ /* 0x000fea0003800000 */
.L_x_0:
[----:B------:R-:W-:-:S00]  /*07c0*/  BRA `(.L_x_0) ;  /* 0xfffffffc00fc7947 */ /* 0x000fc0000383ffff */
[----:B------:R-:W-:-:S00]  /*07d0*/  NOP ;  /* 0x0000000000007918 */ /* 0x000fc00000000000 */
        /* <DEDUP_REMOVED lines=10> */
.L_x_1:


//--------------------- .nv.global.init           --------------------------
	.section	.nv.global.init,"aw",@progbits
.nv.global.init:
	.type		_$_str,@object
	.size		_$_str,(_$_str_$_2 - _$_str)
_$_str:
        /*0000*/ 	.byte	0x5f, 0x5f, 0x43, 0x55, 0x44, 0x41, 0x5f, 0x46, 0x54, 0x5a, 0x00
	.type		_$_str_$_2,@object
	.size		_$_str_$_2,(.L_1 - _$_str_$_2)
_$_str_$_2:
        /*000b*/ 	.byte	0x5f, 0x5f, 0x43, 0x55, 0x44, 0x41, 0x5f, 0x50, 0x52, 0x45, 0x43, 0x5f, 0x53, 0x51, 0x52, 0x54
        /*001b*/ 	.byte	0x00
.L_1:


//--------------------- .nv.constant0.triton_poi_fused__native_batch_norm_legit_no_training_convolution_relu_39 --------------------------
	.section	.nv.constant0.triton_poi_fused__native_batch_norm_legit_no_training_convolution_relu_39,"a",@progbits
	.sectionflags	@""
	.align	4
.nv.constant0.triton_poi_fused__native_batch_norm_legit_no_training_convolution_relu_39:
	.zero		588
